	.headerflags	@"EF_CUDA_TEXMODE_UNIFIED EF_CUDA_64BIT_ADDRESS EF_CUDA_ACCELERATORS EF_CUDA_SM90 EF_CUDA_VIRTUAL_SM(EF_CUDA_SM90)"
	.elftype	@"ET_EXEC"


//--------------------- .nv.info                  --------------------------
	.section	.nv.info,"",@"SHT_CUDA_INFO"
	.align	4


	//----- nvinfo : EIATTR_REGCOUNT
	.align		4
        /*0000*/ 	.byte	0x04, 0x2f
        /*0002*/ 	.short	(.L_1 - .L_0)
	.align		4
.L_0:
        /*0004*/ 	.word	index@(triton_red_fused_mv_0)
        /*0008*/ 	.word	0x00000019


	//----- nvinfo : EIATTR_MIN_STACK_SIZE
	.align		4
.L_1:
        /*000c*/ 	.byte	0x04, 0x12
        /*000e*/ 	.short	(.L_3 - .L_2)
	.align		4
.L_2:
        /*0010*/ 	.word	index@(triton_red_fused_mv_0)
        /*0014*/ 	.word	0x00000000


	//----- nvinfo : EIATTR_FRAME_SIZE
	.align		4
.L_3:
        /*0018*/ 	.byte	0x04, 0x11
        /*001a*/ 	.short	(.L_5 - .L_4)
	.align		4
.L_4:
        /*001c*/ 	.word	index@(triton_red_fused_mv_0)
        /*0020*/ 	.word	0x00000000


	//----- nvinfo : EIATTR_MIN_STACK_SIZE
	.align		4
.L_5:
        /*0024*/ 	.byte	0x04, 0x12
        /*0026*/ 	.short	(.L_7 - .L_6)
	.align		4
.L_6:
        /*0028*/ 	.word	index@(triton_red_fused_mv_0)
        /*002c*/ 	.word	0x00000000
.L_7:


//--------------------- .nv.info.triton_red_fused_mv_0 --------------------------
	.section	.nv.info.triton_red_fused_mv_0,"",@"SHT_CUDA_INFO"
	.sectionflags	@""
	.align	4


	//----- nvinfo : EIATTR_CUDA_API_VERSION
	.align		4
        /*0000*/ 	.byte	0x04, 0x37
        /*0002*/ 	.short	(.L_9 - .L_8)
.L_8:
        /*0004*/ 	.word	0x0000007c


	//----- nvinfo : EIATTR_KPARAM_INFO
	.align		4
.L_9:
        /*0008*/ 	.byte	0x04, 0x17
        /*000a*/ 	.short	(.L_11 - .L_10)
.L_10:
        /*000c*/ 	.word	0x00000000
        /*0010*/ 	.short	0x0004
        /*0012*/ 	.short	0x001c
        /*0014*/ 	.byte	0x00, 0xf0, 0x11, 0x00


	//----- nvinfo : EIATTR_KPARAM_INFO
	.align		4
.L_11:
        /*0018*/ 	.byte	0x04, 0x17
        /*001a*/ 	.short	(.L_13 - .L_12)
.L_12:
        /*001c*/ 	.word	0x00000000
        /*0020*/ 	.short	0x0003
        /*0022*/ 	.short	0x0018
        /*0024*/ 	.byte	0x00, 0xf0, 0x11, 0x00


	//----- nvinfo : EIATTR_KPARAM_INFO
	.align		4
.L_13:
        /*0028*/ 	.byte	0x04, 0x17
        /*002a*/ 	.short	(.L_15 - .L_14)
.L_14:
        /*002c*/ 	.word	0x00000000
        /*0030*/ 	.short	0x0002
        /*0032*/ 	.short	0x0010
        /*0034*/ 	.byte	0x00, 0xf4, 0x21, 0x00


	//----- nvinfo : EIATTR_KPARAM_INFO
	.align		4
.L_15:
        /*0038*/ 	.byte	0x04, 0x17
        /*003a*/ 	.short	(.L_17 - .L_16)
.L_16:
        /*003c*/ 	.word	0x00000000
        /*0040*/ 	.short	0x0001
        /*0042*/ 	.short	0x0008
        /*0044*/ 	.byte	0x00, 0xf4, 0x21, 0x00


	//----- nvinfo : EIATTR_KPARAM_INFO
	.align		4
.L_17:
        /*0048*/ 	.byte	0x04, 0x17
        /*004a*/ 	.short	(.L_19 - .L_18)
.L_18:
        /*004c*/ 	.word	0x00000000
        /*0050*/ 	.short	0x0000
        /*0052*/ 	.short	0x0000
        /*0054*/ 	.byte	0x00, 0xf4, 0x21, 0x00


	//----- nvinfo : EIATTR_SPARSE_MMA_MASK
	.align		4
.L_19:
        /*0058*/ 	.byte	0x03, 0x50
        /*005a*/ 	.short	0x0000


	//----- nvinfo : EIATTR_MAXREG_COUNT
	.align		4
        /*005c*/ 	.byte	0x03, 0x1b
        /*005e*/ 	.short	0x00ff


	//----- nvinfo : EIATTR_COOP_GROUP_MASK_REGIDS
	.align		4
        /*0060*/ 	.byte	0x04, 0x29
        /*0062*/ 	.short	(.L_21 - .L_20)


	//   ....[0]....
.L_20:
        /*0064*/ 	.word	0xffffffff


	//   ....[1]....
        /*0068*/ 	.word	0xffffffff


	//   ....[2]....
        /*006c*/ 	.word	0xffffffff


	//   ....[3]....
        /*0070*/ 	.word	0xffffffff


	//   ....[4]....
        /*0074*/ 	.word	0xffffffff


	//   ....[5]....
        /*0078*/ 	.word	0xffffffff


	//   ....[6]....
        /*007c*/ 	.word	0xffffffff


	//   ....[7]....
        /*0080*/ 	.word	0xffffffff


	//----- nvinfo : EIATTR_COOP_GROUP_INSTR_OFFSETS
	.align		4
.L_21:
        /*0084*/ 	.byte	0x04, 0x28
        /*0086*/ 	.short	(.L_23 - .L_22)


	//   ....[0]....
.L_22:
        /*0088*/ 	.word	0x00000310


	//   ....[1]....
        /*008c*/ 	.word	0x00000350


	//   ....[2]....
        /*0090*/ 	.word	0x00000380


	//   ....[3]....
        /*0094*/ 	.word	0x000003b0


	//   ....[4]....
        /*0098*/ 	.word	0x000004c0


	//   ....[5]....
        /*009c*/ 	.word	0x000004d0


	//   ....[6]....
        /*00a0*/ 	.word	0x00000500


	//   ....[7]....
        /*00a4*/ 	.word	0x00000510


	//----- nvinfo : EIATTR_EXIT_INSTR_OFFSETS
	.align		4
.L_23:
        /*00a8*/ 	.byte	0x04, 0x1c
        /*00aa*/ 	.short	(.L_25 - .L_24)


	//   ....[0]....
.L_24:
        /*00ac*/ 	.word	0x00000610


	//   ....[1]....
        /*00b0*/ 	.word	0x00000670


	//----- nvinfo : EIATTR_REQNTID
	.align		4
.L_25:
        /*00b4*/ 	.byte	0x04, 0x10
        /*00b6*/ 	.short	(.L_27 - .L_26)
.L_26:
        /*00b8*/ 	.word	0x00000080
        /*00bc*/ 	.word	0x00000001
        /*00c0*/ 	.word	0x00000001


	//----- nvinfo : EIATTR_CBANK_PARAM_SIZE
	.align		4
.L_27:
        /*00c4*/ 	.byte	0x03, 0x19
        /*00c6*/ 	.short	0x0020


	//----- nvinfo : EIATTR_PARAM_CBANK
	.align		4
        /*00c8*/ 	.byte	0x04, 0x0a
        /*00ca*/ 	.short	(.L_29 - .L_28)
	.align		4
.L_28:
        /*00cc*/ 	.word	index@(.nv.constant0.triton_red_fused_mv_0)
        /*00d0*/ 	.short	0x0210
        /*00d2*/ 	.short	0x0020


	//----- nvinfo : EIATTR_SW_WAR
	.align		4
.L_29:
        /*00d4*/ 	.byte	0x04, 0x36
        /*00d6*/ 	.short	(.L_31 - .L_30)
.L_30:
        /*00d8*/ 	.word	0x00000008
.L_31:


//--------------------- .nv.callgraph             --------------------------
	.section	.nv.callgraph,"",@"SHT_CUDA_CALLGRAPH"
	.align	4
	.sectionentsize	8
	.align		4
        /*0000*/ 	.word	0x00000000
	.align		4
        /*0004*/ 	.word	0xffffffff
	.align		4
        /*0008*/ 	.word	0x00000000
	.align		4
        /*000c*/ 	.word	0xfffffffe
	.align		4
        /*0010*/ 	.word	0x00000000
	.align		4
        /*0014*/ 	.word	0xfffffffd
	.align		4
        /*0018*/ 	.word	0x00000000
	.align		4
        /*001c*/ 	.word	0xfffffffc


//--------------------- .text.triton_red_fused_mv_0 --------------------------
	.section	.text.triton_red_fused_mv_0,"ax",@progbits
	.sectionflags	@"SHF_BARRIERS=1"
	.align	128
        .global         triton_red_fused_mv_0
        .type           triton_red_fused_mv_0,@function
        .size           triton_red_fused_mv_0,(.L_x_2 - triton_red_fused_mv_0)
        .other          triton_red_fused_mv_0,@"STO_CUDA_ENTRY STV_DEFAULT"
triton_red_fused_mv_0:
.text.triton_red_fused_mv_0:
[----:B------:R-:W0:Y:S02]  /*0000*/  LDC R1, c[0x0][0x28] ;  /* 0x00000a00ff017b82 */ /* 0x000e240000000800 */
[----:B------:R-:W1:Y:S01]  /*0010*/  S2R R0, SR_TID.X ;  /* 0x0000000000007919 */ /* 0x000e620000002100 */
[----:B------:R-:W2:Y:S01]  /*0020*/  LDC.64 R16, c[0x0][0x218] ;  /* 0x00008600ff107b82 */ /* 0x000ea20000000a00 */
[----:B------:R-:W-:Y:S01]  /*0030*/  IMAD.MOV.U32 R10, RZ, RZ, RZ ;  /* 0x000000ffff0a7224 */ /* 0x000fe200078e00ff */
[----:B------:R-:W-:Y:S01]  /*0040*/  CS2R R14, SRZ ;  /* 0x00000000000e7805 */ /* 0x000fe2000001ff00 */
[----:B------:R-:W3:Y:S01]  /*0050*/  S2R R9, SR_CTAID.X ;  /* 0x0000000000097919 */ /* 0x000ee20000002500 */
[----:B------:R-:W-:Y:S01]  /*0060*/  IMAD.MOV.U32 R19, RZ, RZ, -0x8 ;  /* 0xfffffff8ff137424 */ /* 0x000fe200078e00ff */
[----:B------:R-:W-:Y:S01]  /*0070*/  ULDC.64 UR6, c[0x0][0x208] ;  /* 0x0000820000067ab9 */ /* 0x000fe20000000a00 */
[----:B------:R-:W-:Y:S02]  /*0080*/  IMAD.MOV.U32 R20, RZ, RZ, -0x1 ;  /* 0xffffffffff147424 */ /* 0x000fe400078e00ff */
[----:B------:R-:W-:Y:S01]  /*0090*/  IMAD.MOV.U32 R13, RZ, RZ, RZ ;  /* 0x000000ffff0d7224 */ /* 0x000fe200078e00ff */
[----:B-1----:R-:W-:Y:S01]  /*00a0*/  SHF.R.U32.HI R8, RZ, 0x4, R0 ;  /* 0x00000004ff087819 */ /* 0x002fe20000011600 */
[----:B------:R-:W-:-:S03]  /*00b0*/  IMAD.SHL.U32 R12, R0, 0x4, RZ ;  /* 0x00000004000c7824 */ /* 0x000fc600078e00ff */
[----:B------:R-:W-:Y:S01]  /*00c0*/  SGXT.U32 R8, R8, 0x3 ;  /* 0x000000030808781a */ /* 0x000fe20000000000 */
[----:B---3--:R-:W-:Y:S01]  /*00d0*/  IMAD.SHL.U32 R9, R9, 0x40, RZ ;  /* 0x0000004009097824 */ /* 0x008fe200078e00ff */
[----:B------:R-:W-:-:S03]  /*00e0*/  LOP3.LUT R11, R12, 0x3c, RZ, 0xc0, !PT ;  /* 0x0000003c0c0b7812 */ /* 0x000fc600078ec0ff */
[C---:B------:R-:W-:Y:S02]  /*00f0*/  IMAD R2, R8.reuse, 0x2000, R9 ;  /* 0x0000200008027824 */ /* 0x040fe400078e0209 */
[----:B--2---:R-:W-:-:S04]  /*0100*/  IMAD.WIDE.U32 R16, R8, 0x4, R16 ;  /* 0x0000000408107825 */ /* 0x004fc800078e0010 */
[----:B------:R-:W-:-:S07]  /*0110*/  IMAD.IADD R21, R11, 0x1, R2 ;  /* 0x000000010b157824 */ /* 0x000fce00078e0202 */
.L_x_0:
[----:B------:R-:W1:Y:S01]  /*0120*/  LDC.64 R2, c[0x0][0x210] ;  /* 0x00008400ff027b82 */ /* 0x000e620000000a00 */
[----:B------:R-:W-:Y:S02]  /*0130*/  IADD3 R19, P0, R19, 0x8, RZ ;  /* 0x0000000813137810 */ /* 0x000fe40007f1e0ff */
[----:B------:R-:W-:Y:S02]  /*0140*/  CS2R R6, SRZ ;  /* 0x0000000000067805 */ /* 0x000fe4000001ff00 */
[----:B------:R-:W-:Y:S01]  /*0150*/  IADD3 R4, P1, R8, R19, RZ ;  /* 0x0000001308047210 */ /* 0x000fe20007f3e0ff */
[----:B------:R-:W-:-:S03]  /*0160*/  IMAD.X R20, RZ, RZ, R20, P0 ;  /* 0x000000ffff147224 */ /* 0x000fc600000e0614 */
[----:B------:R-:W-:Y:S01]  /*0170*/  ISETP.GE.U32.AND P0, PT, R4, 0x64, PT ;  /* 0x000000640400780c */ /* 0x000fe20003f06070 */
[----:B------:R-:W-:-:S05]  /*0180*/  IMAD.X R4, RZ, RZ, R20, P1 ;  /* 0x000000ffff047224 */ /* 0x000fca00008e0614 */
[----:B------:R-:W-:Y:S02]  /*0190*/  ISETP.GE.U32.AND.EX P0, PT, R4, RZ, PT, P0 ;  /* 0x000000ff0400720c */ /* 0x000fe40003f06100 */
[----:B------:R-:W-:Y:S01]  /*01a0*/  CS2R R4, SRZ ;  /* 0x0000000000047805 */ /* 0x000fe2000001ff00 */
[----:B------:R-:W-:Y:S02]  /*01b0*/  IMAD.MOV.U32 R18, RZ, RZ, RZ ;  /* 0x000000ffff127224 */ /* 0x000fe400078e00ff */
[----:B-1----:R-:W-:-:S08]  /*01c0*/  IMAD.WIDE R2, R21, 0x4, R2 ;  /* 0x0000000415027825 */ /* 0x002fd000078e0202 */
[----:B------:R1:W2:Y:S02]  /*01d0*/  @!P0 LDG.E.EF.128 R4, desc[UR6][R2.64] ;  /* 0x0000000602048981 */ /* 0x0002a4000c0e1d00 */
[----:B-1----:R-:W-:Y:S02]  /*01e0*/  @!P0 IMAD.MOV.U32 R2, RZ, RZ, R16 ;  /* 0x000000ffff028224 */ /* 0x002fe400078e0010 */
[----:B------:R-:W-:-:S05]  /*01f0*/  @!P0 IMAD.MOV.U32 R3, RZ, RZ, R17 ;  /* 0x000000ffff038224 */ /* 0x000fca00078e0011 */
[----:B------:R-:W3:Y:S01]  /*0200*/  @!P0 LDG.E.EL R18, desc[UR6][R2.64] ;  /* 0x0000000602128981 */ /* 0x000ee2000c2e1900 */
[----:B------:R-:W-:Y:S01]  /*0210*/  ISETP.GE.U32.AND P1, PT, R19, 0x5c, PT ;  /* 0x0000005c1300780c */ /* 0x000fe20003f26070 */
[----:B------:R-:W-:Y:S01]  /*0220*/  VIADD R21, R21, 0x10000 ;  /* 0x0001000015157836 */ /* 0x000fe20000000000 */
[----:B------:R-:W-:Y:S02]  /*0230*/  IADD3 R16, P2, R16, 0x20, RZ ;  /* 0x0000002010107810 */ /* 0x000fe40007f5e0ff */
[----:B------:R-:W-:-:S03]  /*0240*/  ISETP.GE.U32.AND.EX P1, PT, R20, RZ, PT, P1 ;  /* 0x000000ff1400720c */ /* 0x000fc60003f26110 */
[----:B------:R-:W-:Y:S01]  /*0250*/  IMAD.X R17, RZ, RZ, R17, P2 ;  /* 0x000000ffff117224 */ /* 0x000fe200010e0611 */
[----:B--2---:R-:W-:Y:S02]  /*0260*/  SEL R22, R6, RZ, !P0 ;  /* 0x000000ff06167207 */ /* 0x004fe40004000000 */
[----:B------:R-:W-:Y:S02]  /*0270*/  SEL R6, R5, RZ, !P0 ;  /* 0x000000ff05067207 */ /* 0x000fe40004000000 */
[----:B------:R-:W-:Y:S02]  /*0280*/  SEL R7, R7, RZ, !P0 ;  /* 0x000000ff07077207 */ /* 0x000fe40004000000 */
[----:B------:R-:W-:Y:S02]  /*0290*/  SEL R5, R4, RZ, !P0 ;  /* 0x000000ff04057207 */ /* 0x000fe40004000000 */
[----:B---3--:R-:W-:-:S05]  /*02a0*/  SEL R18, R18, RZ, !P0 ;  /* 0x000000ff12127207 */ /* 0x008fca0004000000 */
[-C--:B------:R-:W-:Y:S01]  /*02b0*/  @!P0 FFMA R14, R7, R18.reuse, R14 ;  /* 0x00000012070e8223 */ /* 0x080fe2000000000e */
[-C--:B------:R-:W-:Y:S01]  /*02c0*/  @!P0 FFMA R15, R22, R18.reuse, R15 ;  /* 0x00000012160f8223 */ /* 0x080fe2000000000f */
[-C--:B------:R-:W-:Y:S01]  /*02d0*/  @!P0 FFMA R13, R6, R18.reuse, R13 ;  /* 0x00000012060d8223 */ /* 0x080fe2000000000d */
[----:B------:R-:W-:Y:S01]  /*02e0*/  @!P0 FFMA R10, R5, R18, R10 ;  /* 0x00000012050a8223 */ /* 0x000fe2000000000a */
[----:B------:R-:W-:Y:S06]  /*02f0*/  @!P1 BRA `(.L_x_0) ;  /* 0xfffffffc00889947 */ /* 0x000fec000383ffff */
[----:B------:R-:W1:Y:S01]  /*0300*/  S2UR UR5, SR_CgaCtaId ;  /* 0x00000000000579c3 */ /* 0x000e620000008800 */
[----:B------:R-:W2:Y:S01]  /*0310*/  SHFL.BFLY PT, R3, R10, 0x10, 0x1f ;  /* 0x0e001f000a037f89 */ /* 0x000ea200000e0000 */
[----:B------:R-:W-:Y:S01]  /*0320*/  SHF.R.U32.HI R7, RZ, 0x5, R0 ;  /* 0x00000005ff077819 */ /* 0x000fe20000011600 */
[----:B------:R-:W-:Y:S01]  /*0330*/  IMAD.SHL.U32 R2, R11, 0x4, RZ ;  /* 0x000000040b027824 */ /* 0x000fe200078e00ff */
[C---:B------:R-:W-:Y:S01]  /*0340*/  LOP3.LUT P0, RZ, R0.reuse, 0x10, RZ, 0xc0, !PT ;  /* 0x0000001000ff7812 */ /* 0x040fe2000780c0ff */
[----:B------:R-:W3:Y:S01]  /*0350*/  SHFL.BFLY PT, R4, R13, 0x10, 0x1f ;  /* 0x0e001f000d047f89 */ /* 0x000ee200000e0000 */
[----:B------:R-:W-:Y:S01]  /*0360*/  UMOV UR4, 0x400 ;  /* 0x0000040000047882 */ /* 0x000fe20000000000 */
[----:B------:R-:W-:Y:S02]  /*0370*/  SGXT.U32 R7, R7, 0x2 ;  /* 0x000000020707781a */ /* 0x000fe40000000000 */
[----:B------:R-:W4:Y:S01]  /*0380*/  SHFL.BFLY PT, R6, R15, 0x10, 0x1f ;  /* 0x0e001f000f067f89 */ /* 0x000f2200000e0000 */
[----:B------:R-:W-:-:S02]  /*0390*/  ISETP.GE.AND P1, PT, R0, 0x100, PT ;  /* 0x000001000000780c */ /* 0x000fc40003f26270 */
[----:B------:R-:W-:Y:S01]  /*03a0*/  LOP3.LUT R7, R2, R7, RZ, 0xfc, !PT ;  /* 0x0000000702077212 */ /* 0x000fe200078efcff */
[----:B------:R-:W5:Y:S01]  /*03b0*/  SHFL.BFLY PT, R5, R14, 0x10, 0x1f ;  /* 0x0e001f000e057f89 */ /* 0x000f6200000e0000 */
[----:B-1----:R-:W-:Y:S01]  /*03c0*/  UPRMT UR4, UR5, 0x654, UR4 ;  /* 0x0000065405047896 */ /* 0x002fe20008000004 */
[----:B--2---:R-:W-:Y:S01]  /*03d0*/  FADD R16, R10, R3 ;  /* 0x000000030a107221 */ /* 0x004fe20000000000 */
[----:B---3--:R-:W-:-:S04]  /*03e0*/  FADD R18, R13, R4 ;  /* 0x000000040d127221 */ /* 0x008fc80000000000 */
[----:B------:R-:W-:Y:S02]  /*03f0*/  LEA R7, R7, UR4, 0x2 ;  /* 0x0000000407077c11 */ /* 0x000fe4000f8e10ff */
[----:B------:R-:W-:Y:S01]  /*0400*/  LEA R11, R11, UR4, 0x4 ;  /* 0x000000040b0b7c11 */ /* 0x000fe2000f8e20ff */
[----:B----4-:R-:W-:Y:S02]  /*0410*/  FADD R20, R15, R6 ;  /* 0x000000060f147221 */ /* 0x010fe40000000000 */
[----:B------:R-:W-:Y:S01]  /*0420*/  @!P0 STS [R7], R16 ;  /* 0x0000001007008388 */ /* 0x000fe20000000800 */
[----:B-----5:R-:W-:-:S03]  /*0430*/  FADD R14, R14, R5 ;  /* 0x000000050e0e7221 */ /* 0x020fc60000000000 */
[----:B------:R-:W-:Y:S04]  /*0440*/  @!P0 STS [R7+0x10], R18 ;  /* 0x0000101207008388 */ /* 0x000fe80000000800 */
[----:B------:R-:W-:Y:S04]  /*0450*/  @!P0 STS [R7+0x20], R20 ;  /* 0x0000201407008388 */ /* 0x000fe80000000800 */
[----:B------:R-:W-:Y:S01]  /*0460*/  @!P0 STS [R7+0x30], R14 ;  /* 0x0000300e07008388 */ /* 0x000fe20000000800 */
[----:B------:R-:W-:Y:S01]  /*0470*/  BAR.SYNC.DEFER_BLOCKING 0x0 ;  /* 0x0000000000007b1d */ /* 0x000fe20000010000 */
[----:B------:R-:W-:-:S04]  /*0480*/  LOP3.LUT P0, RZ, R0, 0x3, RZ, 0xc0, !PT ;  /* 0x0000000300ff7812 */ /* 0x000fc8000780c0ff */
[----:B------:R-:W-:Y:S01]  /*0490*/  ISETP.LT.AND P0, PT, R0, 0x100, !P0 ;  /* 0x000001000000780c */ /* 0x000fe20004701270 */
[----:B------:R-:W1:Y:S04]  /*04a0*/  @!P1 LDS R8, [R12+UR4] ;  /* 0x000000040c089984 */ /* 0x000e680008000800 */
[----:B------:R-:W2:Y:S04]  /*04b0*/  @!P1 LDS R10, [R12+UR4+0x200] ;  /* 0x000200040c0a9984 */ /* 0x000ea80008000800 */
[----:B-1----:R-:W1:Y:S04]  /*04c0*/  SHFL.BFLY PT, R3, R8, 0x2, 0x1f ;  /* 0x0c401f0008037f89 */ /* 0x002e6800000e0000 */
[----:B--2---:R-:W2:Y:S01]  /*04d0*/  SHFL.BFLY PT, R5, R10, 0x2, 0x1f ;  /* 0x0c401f000a057f89 */ /* 0x004ea200000e0000 */
[----:B-1----:R-:W-:Y:S01]  /*04e0*/  FADD R3, R8, R3 ;  /* 0x0000000308037221 */ /* 0x002fe20000000000 */
[----:B--2---:R-:W-:-:S04]  /*04f0*/  FADD R6, R10, R5 ;  /* 0x000000050a067221 */ /* 0x004fc80000000000 */
[----:B------:R-:W1:Y:S04]  /*0500*/  SHFL.BFLY PT, R4, R3, 0x1, 0x1f ;  /* 0x0c201f0003047f89 */ /* 0x000e6800000e0000 */
[----:B------:R-:W2:Y:S01]  /*0510*/  SHFL.BFLY PT, R5, R6, 0x1, 0x1f ;  /* 0x0c201f0006057f89 */ /* 0x000ea200000e0000 */
[----:B-1----:R-:W-:Y:S01]  /*0520*/  FADD R13, R3, R4 ;  /* 0x00000004030d7221 */ /* 0x002fe20000000000 */
[----:B------:R-:W-:Y:S01]  /*0530*/  LOP3.LUT R3, R0, 0x3f, RZ, 0xc0, !PT ;  /* 0x0000003f00037812 */ /* 0x000fe200078ec0ff */
[----:B--2---:R-:W-:-:S03]  /*0540*/  FADD R15, R6, R5 ;  /* 0x00000005060f7221 */ /* 0x004fc60000000000 */
[----:B------:R-:W-:Y:S01]  /*0550*/  @P0 STS [R12+UR4], R13 ;  /* 0x0000000d0c000988 */ /* 0x000fe20008000804 */
[----:B------:R-:W-:-:S03]  /*0560*/  LEA R8, R3, UR4, 0x2 ;  /* 0x0000000403087c11 */ /* 0x000fc6000f8e10ff */
[----:B------:R-:W-:Y:S01]  /*0570*/  @P0 STS [R12+UR4+0x200], R15 ;  /* 0x0002000f0c000988 */ /* 0x000fe20008000804 */
[----:B------:R-:W-:Y:S01]  /*0580*/  BAR.SYNC.DEFER_BLOCKING 0x0 ;  /* 0x0000000000007b1d */ /* 0x000fe20000010000 */
[----:B------:R-:W-:-:S05]  /*0590*/  LOP3.LUT P0, RZ, R0, 0x40, RZ, 0xc0, !PT ;  /* 0x0000004000ff7812 */ /* 0x000fca000780c0ff */
[----:B------:R-:W-:Y:S04]  /*05a0*/  LDS R4, [R11] ;  /* 0x000000000b047984 */ /* 0x000fe80000000800 */
[----:B------:R-:W-:Y:S04]  /*05b0*/  LDS R5, [R11+0x10] ;  /* 0x000010000b057984 */ /* 0x000fe80000000800 */
[----:B------:R-:W-:Y:S04]  /*05c0*/  LDS R6, [R11+0x20] ;  /* 0x000020000b067984 */ /* 0x000fe80000000800 */
[----:B------:R-:W1:Y:S01]  /*05d0*/  LDS R7, [R11+0x30] ;  /* 0x000030000b077984 */ /* 0x000e620000000800 */
[----:B------:R-:W-:Y:S06]  /*05e0*/  BAR.SYNC.DEFER_BLOCKING 0x0 ;  /* 0x0000000000007b1d */ /* 0x000fec0000010000 */
[----:B-1----:R1:W-:Y:S02]  /*05f0*/  STS.128 [R2+UR4], R4 ;  /* 0x0000000402007988 */ /* 0x0023e40008000c04 */
[----:B------:R-:W-:Y:S06]  /*0600*/  BAR.SYNC.DEFER_BLOCKING 0x0 ;  /* 0x0000000000007b1d */ /* 0x000fec0000010000 */
[----:B-1----:R-:W-:Y:S05]  /*0610*/  @P0 EXIT ;  /* 0x000000000000094d */ /* 0x002fea0003800000 */
[----:B------:R-:W0:Y:S01]  /*0620*/  LDS R5, [R8] ;  /* 0x0000000008057984 */ /* 0x000e220000000800 */
[----:B------:R-:W1:Y:S01]  /*0630*/  LDC.64 R2, c[0x0][0x220] ;  /* 0x00008800ff027b82 */ /* 0x000e620000000a00 */
[----:B------:R-:W-:-:S05]  /*0640*/  LOP3.LUT R9, R9, 0x3f, R0, 0xf8, !PT ;  /* 0x0000003f09097812 */ /* 0x000fca00078ef800 */
[----:B-1----:R-:W-:-:S05]  /*0650*/  IMAD.WIDE R2, R9, 0x4, R2 ;  /* 0x0000000409027825 */ /* 0x002fca00078e0202 */
[----:B0-----:R-:W-:Y:S01]  /*0660*/  STG.E desc[UR6][R2.64], R5 ;  /* 0x0000000502007986 */ /* 0x001fe2000c101906 */
[----:B------:R-:W-:Y:S05]  /*0670*/  EXIT ;  /* 0x000000000000794d */ /* 0x000fea0003800000 */
.L_x_1:
[----:B------:R-:W-:-:S00]  /*0680*/  BRA `(.L_x_1) ;  /* 0xfffffffc00fc7947 */ /* 0x000fc0000383ffff */
[----:B------:R-:W-:-:S00]  /*0690*/  NOP ;  /* 0x0000000000007918 */ /* 0x000fc00000000000 */
        /* <DEDUP_REMOVED lines=14> */
.L_x_2:


//--------------------- .nv.shared.triton_red_fused_mv_0 --------------------------
	.section	.nv.shared.triton_red_fused_mv_0,"aw",@nobits
	.sectionflags	@""
	.align	16
	.zero		1024


//--------------------- .nv.constant0.triton_red_fused_mv_0 --------------------------
	.section	.nv.constant0.triton_red_fused_mv_0,"a",@progbits
	.sectionflags	@""
	.align	4
.nv.constant0.triton_red_fused_mv_0:
	.zero		560
